//
// Generated by NVIDIA NVVM Compiler
//
// Compiler Build ID: CL-36424714
// Cuda compilation tools, release 13.0, V13.0.88
// Based on NVVM 20.0.0
//

.version 9.0
.target sm_100
.address_size 64

	// .globl	_Z13getHWPrefetchiPci

.visible .entry _Z13getHWPrefetchiPci(
	.param .u32 _Z13getHWPrefetchiPci_param_0,
	.param .u64 .ptr .align 1 _Z13getHWPrefetchiPci_param_1,
	.param .u32 _Z13getHWPrefetchiPci_param_2
)
{
	.reg .pred 	%p<38>;
	.reg .b16 	%rs<37>;
	.reg .b32 	%r<6>;
	.reg .b64 	%rd<111>;

	ld.param.u64 	%rd20, [_Z13getHWPrefetchiPci_param_1];
	cvta.to.global.u64 	%rd1, %rd20;
	mov.u32 	%r1, %ctaid.x;
	mov.u32 	%r2, %ntid.x;
	mul.lo.s32 	%r3, %r1, %r2;
	mov.u32 	%r4, %tid.x;
	neg.s32 	%r5, %r4;
	setp.ne.s32 	%p1, %r3, %r5;
	@%p1 bra 	$L__BB0_37;
	ld.global.u8 	%rs1, [%rd1];
	add.s16 	%rs2, %rs1, 97;
	st.global.u8 	[%rd1], %rs2;
	// begin inline asm
	mov.u64 	%rd21, %clock64;
	// end inline asm
$L__BB0_2:
	// begin inline asm
	mov.u64 	%rd22, %clock64;
	// end inline asm
	setp.gt.s64 	%p2, %rd22, %rd21;
	sub.s64 	%rd23, %rd22, %rd21;
	add.s64 	%rd24, %rd23, 4294967295;
	selp.b64 	%rd25, %rd23, %rd24, %p2;
	setp.lt.s64 	%p3, %rd25, 1000;
	@%p3 bra 	$L__BB0_2;
	ld.global.u8 	%rs3, [%rd1+65536];
	add.s16 	%rs4, %rs3, 98;
	st.global.u8 	[%rd1+65536], %rs4;
	// begin inline asm
	mov.u64 	%rd26, %clock64;
	// end inline asm
$L__BB0_4:
	// begin inline asm
	mov.u64 	%rd27, %clock64;
	// end inline asm
	setp.gt.s64 	%p4, %rd27, %rd26;
	sub.s64 	%rd28, %rd27, %rd26;
	add.s64 	%rd29, %rd28, 4294967295;
	selp.b64 	%rd30, %rd28, %rd29, %p4;
	setp.lt.s64 	%p5, %rd30, 1000;
	@%p5 bra 	$L__BB0_4;
	ld.global.u8 	%rs5, [%rd1+131072];
	add.s16 	%rs6, %rs5, 99;
	st.global.u8 	[%rd1+131072], %rs6;
	// begin inline asm
	mov.u64 	%rd31, %clock64;
	// end inline asm
$L__BB0_6:
	// begin inline asm
	mov.u64 	%rd32, %clock64;
	// end inline asm
	setp.gt.s64 	%p6, %rd32, %rd31;
	sub.s64 	%rd33, %rd32, %rd31;
	add.s64 	%rd34, %rd33, 4294967295;
	selp.b64 	%rd35, %rd33, %rd34, %p6;
	setp.lt.s64 	%p7, %rd35, 1000;
	@%p7 bra 	$L__BB0_6;
	ld.global.u8 	%rs7, [%rd1+262144];
	add.s16 	%rs8, %rs7, 100;
	st.global.u8 	[%rd1+262144], %rs8;
	// begin inline asm
	mov.u64 	%rd36, %clock64;
	// end inline asm
$L__BB0_8:
	// begin inline asm
	mov.u64 	%rd37, %clock64;
	// end inline asm
	setp.gt.s64 	%p8, %rd37, %rd36;
	sub.s64 	%rd38, %rd37, %rd36;
	add.s64 	%rd39, %rd38, 4294967295;
	selp.b64 	%rd40, %rd38, %rd39, %p8;
	setp.lt.s64 	%p9, %rd40, 1000;
	@%p9 bra 	$L__BB0_8;
	ld.global.u8 	%rs9, [%rd1+524288];
	add.s16 	%rs10, %rs9, 101;
	st.global.u8 	[%rd1+524288], %rs10;
	// begin inline asm
	mov.u64 	%rd41, %clock64;
	// end inline asm
$L__BB0_10:
	// begin inline asm
	mov.u64 	%rd42, %clock64;
	// end inline asm
	setp.gt.s64 	%p10, %rd42, %rd41;
	sub.s64 	%rd43, %rd42, %rd41;
	add.s64 	%rd44, %rd43, 4294967295;
	selp.b64 	%rd45, %rd43, %rd44, %p10;
	setp.lt.s64 	%p11, %rd45, 1000;
	@%p11 bra 	$L__BB0_10;
	ld.global.u8 	%rs11, [%rd1+1048576];
	add.s16 	%rs12, %rs11, 102;
	st.global.u8 	[%rd1+1048576], %rs12;
	// begin inline asm
	mov.u64 	%rd46, %clock64;
	// end inline asm
$L__BB0_12:
	// begin inline asm
	mov.u64 	%rd47, %clock64;
	// end inline asm
	setp.gt.s64 	%p12, %rd47, %rd46;
	sub.s64 	%rd48, %rd47, %rd46;
	add.s64 	%rd49, %rd48, 4294967295;
	selp.b64 	%rd50, %rd48, %rd49, %p12;
	setp.lt.s64 	%p13, %rd50, 1000;
	@%p13 bra 	$L__BB0_12;
	ld.global.u8 	%rs13, [%rd1+2097152];
	add.s16 	%rs14, %rs13, 97;
	st.global.u8 	[%rd1+2097152], %rs14;
	// begin inline asm
	mov.u64 	%rd51, %clock64;
	// end inline asm
$L__BB0_14:
	// begin inline asm
	mov.u64 	%rd52, %clock64;
	// end inline asm
	setp.gt.s64 	%p14, %rd52, %rd51;
	sub.s64 	%rd53, %rd52, %rd51;
	add.s64 	%rd54, %rd53, 4294967295;
	selp.b64 	%rd55, %rd53, %rd54, %p14;
	setp.lt.s64 	%p15, %rd55, 1000;
	@%p15 bra 	$L__BB0_14;
	ld.global.u8 	%rs15, [%rd1+2162688];
	add.s16 	%rs16, %rs15, 98;
	st.global.u8 	[%rd1+2162688], %rs16;
	// begin inline asm
	mov.u64 	%rd56, %clock64;
	// end inline asm
$L__BB0_16:
	// begin inline asm
	mov.u64 	%rd57, %clock64;
	// end inline asm
	setp.gt.s64 	%p16, %rd57, %rd56;
	sub.s64 	%rd58, %rd57, %rd56;
	add.s64 	%rd59, %rd58, 4294967295;
	selp.b64 	%rd60, %rd58, %rd59, %p16;
	setp.lt.s64 	%p17, %rd60, 1000;
	@%p17 bra 	$L__BB0_16;
	ld.global.u8 	%rs17, [%rd1+2228224];
	add.s16 	%rs18, %rs17, 99;
	st.global.u8 	[%rd1+2228224], %rs18;
	// begin inline asm
	mov.u64 	%rd61, %clock64;
	// end inline asm
$L__BB0_18:
	// begin inline asm
	mov.u64 	%rd62, %clock64;
	// end inline asm
	setp.gt.s64 	%p18, %rd62, %rd61;
	sub.s64 	%rd63, %rd62, %rd61;
	add.s64 	%rd64, %rd63, 4294967295;
	selp.b64 	%rd65, %rd63, %rd64, %p18;
	setp.lt.s64 	%p19, %rd65, 1000;
	@%p19 bra 	$L__BB0_18;
	ld.global.u8 	%rs19, [%rd1+2359296];
	add.s16 	%rs20, %rs19, 100;
	st.global.u8 	[%rd1+2359296], %rs20;
	// begin inline asm
	mov.u64 	%rd66, %clock64;
	// end inline asm
$L__BB0_20:
	// begin inline asm
	mov.u64 	%rd67, %clock64;
	// end inline asm
	setp.gt.s64 	%p20, %rd67, %rd66;
	sub.s64 	%rd68, %rd67, %rd66;
	add.s64 	%rd69, %rd68, 4294967295;
	selp.b64 	%rd70, %rd68, %rd69, %p20;
	setp.lt.s64 	%p21, %rd70, 1000;
	@%p21 bra 	$L__BB0_20;
	ld.global.u8 	%rs21, [%rd1+2621440];
	add.s16 	%rs22, %rs21, 101;
	st.global.u8 	[%rd1+2621440], %rs22;
	// begin inline asm
	mov.u64 	%rd71, %clock64;
	// end inline asm
$L__BB0_22:
	// begin inline asm
	mov.u64 	%rd72, %clock64;
	// end inline asm
	setp.gt.s64 	%p22, %rd72, %rd71;
	sub.s64 	%rd73, %rd72, %rd71;
	add.s64 	%rd74, %rd73, 4294967295;
	selp.b64 	%rd75, %rd73, %rd74, %p22;
	setp.lt.s64 	%p23, %rd75, 1000;
	@%p23 bra 	$L__BB0_22;
	ld.global.u8 	%rs23, [%rd1+3145728];
	add.s16 	%rs24, %rs23, 102;
	st.global.u8 	[%rd1+3145728], %rs24;
	// begin inline asm
	mov.u64 	%rd76, %clock64;
	// end inline asm
$L__BB0_24:
	// begin inline asm
	mov.u64 	%rd77, %clock64;
	// end inline asm
	setp.gt.s64 	%p24, %rd77, %rd76;
	sub.s64 	%rd78, %rd77, %rd76;
	add.s64 	%rd79, %rd78, 4294967295;
	selp.b64 	%rd80, %rd78, %rd79, %p24;
	setp.lt.s64 	%p25, %rd80, 1000;
	@%p25 bra 	$L__BB0_24;
	ld.global.u8 	%rs25, [%rd1+4194304];
	add.s16 	%rs26, %rs25, 97;
	st.global.u8 	[%rd1+4194304], %rs26;
	// begin inline asm
	mov.u64 	%rd81, %clock64;
	// end inline asm
$L__BB0_26:
	// begin inline asm
	mov.u64 	%rd82, %clock64;
	// end inline asm
	setp.gt.s64 	%p26, %rd82, %rd81;
	sub.s64 	%rd83, %rd82, %rd81;
	add.s64 	%rd84, %rd83, 4294967295;
	selp.b64 	%rd85, %rd83, %rd84, %p26;
	setp.lt.s64 	%p27, %rd85, 1000;
	@%p27 bra 	$L__BB0_26;
	ld.global.u8 	%rs27, [%rd1+4259840];
	add.s16 	%rs28, %rs27, 98;
	st.global.u8 	[%rd1+4259840], %rs28;
	// begin inline asm
	mov.u64 	%rd86, %clock64;
	// end inline asm
$L__BB0_28:
	// begin inline asm
	mov.u64 	%rd87, %clock64;
	// end inline asm
	setp.gt.s64 	%p28, %rd87, %rd86;
	sub.s64 	%rd88, %rd87, %rd86;
	add.s64 	%rd89, %rd88, 4294967295;
	selp.b64 	%rd90, %rd88, %rd89, %p28;
	setp.lt.s64 	%p29, %rd90, 1000;
	@%p29 bra 	$L__BB0_28;
	ld.global.u8 	%rs29, [%rd1+4325376];
	add.s16 	%rs30, %rs29, 99;
	st.global.u8 	[%rd1+4325376], %rs30;
	// begin inline asm
	mov.u64 	%rd91, %clock64;
	// end inline asm
$L__BB0_30:
	// begin inline asm
	mov.u64 	%rd92, %clock64;
	// end inline asm
	setp.gt.s64 	%p30, %rd92, %rd91;
	sub.s64 	%rd93, %rd92, %rd91;
	add.s64 	%rd94, %rd93, 4294967295;
	selp.b64 	%rd95, %rd93, %rd94, %p30;
	setp.lt.s64 	%p31, %rd95, 1000;
	@%p31 bra 	$L__BB0_30;
	ld.global.u8 	%rs31, [%rd1+4456448];
	add.s16 	%rs32, %rs31, 100;
	st.global.u8 	[%rd1+4456448], %rs32;
	// begin inline asm
	mov.u64 	%rd96, %clock64;
	// end inline asm
$L__BB0_32:
	// begin inline asm
	mov.u64 	%rd97, %clock64;
	// end inline asm
	setp.gt.s64 	%p32, %rd97, %rd96;
	sub.s64 	%rd98, %rd97, %rd96;
	add.s64 	%rd99, %rd98, 4294967295;
	selp.b64 	%rd100, %rd98, %rd99, %p32;
	setp.lt.s64 	%p33, %rd100, 1000;
	@%p33 bra 	$L__BB0_32;
	ld.global.u8 	%rs33, [%rd1+4718592];
	add.s16 	%rs34, %rs33, 101;
	st.global.u8 	[%rd1+4718592], %rs34;
	// begin inline asm
	mov.u64 	%rd101, %clock64;
	// end inline asm
$L__BB0_34:
	// begin inline asm
	mov.u64 	%rd102, %clock64;
	// end inline asm
	setp.gt.s64 	%p34, %rd102, %rd101;
	sub.s64 	%rd103, %rd102, %rd101;
	add.s64 	%rd104, %rd103, 4294967295;
	selp.b64 	%rd105, %rd103, %rd104, %p34;
	setp.lt.s64 	%p35, %rd105, 1000;
	@%p35 bra 	$L__BB0_34;
	ld.global.u8 	%rs35, [%rd1+5242880];
	add.s16 	%rs36, %rs35, 102;
	st.global.u8 	[%rd1+5242880], %rs36;
	// begin inline asm
	mov.u64 	%rd106, %clock64;
	// end inline asm
$L__BB0_36:
	// begin inline asm
	mov.u64 	%rd107, %clock64;
	// end inline asm
	setp.gt.s64 	%p36, %rd107, %rd106;
	sub.s64 	%rd108, %rd107, %rd106;
	add.s64 	%rd109, %rd108, 4294967295;
	selp.b64 	%rd110, %rd108, %rd109, %p36;
	setp.lt.s64 	%p37, %rd110, 1000;
	@%p37 bra 	$L__BB0_36;
$L__BB0_37:
	ret;

}


// ===== COMPILED SASS (sm_100) =====

	.target	sm_100

	.elftype	@"ET_EXEC"


//--------------------- .note.nv.tkinfo           --------------------------
	.section	.note.nv.tkinfo,"",@"SHT_NOTE"
	.sectionflags	@"SHF_NOTE_NV_TKINFO"
	.tkinfo
        /*0018*/ 	.word	0x00000002
        /*0030*/ 	.string	""
        /*0030*/ 	.string	"ptxas"
        /*0030*/ 	.string	"Cuda compilation tools, release 13.0, V13.0.88"
        /*0030*/ 	.string	"Build cuda_13.0.r13.0/compiler.36424714_0"
        /*0030*/ 	.string	"-arch sm_100 -m 64 "



//--------------------- .note.nv.cuinfo           --------------------------
	.section	.note.nv.cuinfo,"",@"SHT_NOTE"
	.sectionflags	@"SHF_NOTE_NV_CUINFO"
        /*0018*/ 	.short	0x0002
        /*001a*/ 	.short	0x0064
        /*001c*/ 	.short	0x0082
	.zero		2


//--------------------- .nv.info                  --------------------------
	.section	.nv.info,"",@"SHT_CUDA_INFO"
	.align	4


	//----- nvinfo : EIATTR_REGCOUNT
	.align		4
        /*0000*/ 	.byte	0x04, 0x2f
        /*0002*/ 	.short	(.L_1 - .L_0)
	.align		4
.L_0:
        /*0004*/ 	.word	index@(_Z13getHWPrefetchiPci)
        /*0008*/ 	.word	0x0000000c


	//----- nvinfo : EIATTR_FRAME_SIZE
	.align		4
.L_1:
        /*000c*/ 	.byte	0x04, 0x11
        /*000e*/ 	.short	(.L_3 - .L_2)
	.align		4
.L_2:
        /*0010*/ 	.word	index@(_Z13getHWPrefetchiPci)
        /*0014*/ 	.word	0x00000000


	//----- nvinfo : EIATTR_MIN_STACK_SIZE
	.align		4
.L_3:
        /*0018*/ 	.byte	0x04, 0x12
        /*001a*/ 	.short	(.L_5 - .L_4)
	.align		4
.L_4:
        /*001c*/ 	.word	index@(_Z13getHWPrefetchiPci)
        /*0020*/ 	.word	0x00000000
.L_5:


//--------------------- .nv.compat                --------------------------
	.section	.nv.compat,"",@"SHT_CUDA_COMPAT_INFO"
	.align	4
        /*0000*/ 	.byte	0x02, 0x09, 0x00, 0x00, 0x02, 0x02, 0x01, 0x00, 0x02, 0x05, 0x05, 0x00, 0x03, 0x07, 0x01, 0x01
        /*0010*/ 	.byte	0x02, 0x03, 0x00, 0x00, 0x02, 0x06, 0x01, 0x00, 0x04, 0x0b, 0x08, 0x00, 0x09, 0x00, 0x00, 0x00
        /*0020*/ 	.byte	0x00, 0x00, 0x00, 0x00


//--------------------- .nv.info._Z13getHWPrefetchiPci --------------------------
	.section	.nv.info._Z13getHWPrefetchiPci,"",@"SHT_CUDA_INFO"
	.sectionflags	@""
	.align	4


	//----- nvinfo : EIATTR_CUDA_API_VERSION
	.align		4
        /*0000*/ 	.byte	0x04, 0x37
        /*0002*/ 	.short	(.L_7 - .L_6)
.L_6:
        /*0004*/ 	.word	0x00000082


	//----- nvinfo : EIATTR_KPARAM_INFO
	.align		4
.L_7:
        /*0008*/ 	.byte	0x04, 0x17
        /*000a*/ 	.short	(.L_9 - .L_8)
.L_8:
        /*000c*/ 	.word	0x00000000
        /*0010*/ 	.short	0x0002
        /*0012*/ 	.short	0x0010
        /*0014*/ 	.byte	0x00, 0xf0, 0x11, 0x00


	//----- nvinfo : EIATTR_KPARAM_INFO
	.align		4
.L_9:
        /*0018*/ 	.byte	0x04, 0x17
        /*001a*/ 	.short	(.L_11 - .L_10)
.L_10:
        /*001c*/ 	.word	0x00000000
        /*0020*/ 	.short	0x0001
        /*0022*/ 	.short	0x0008
        /*0024*/ 	.byte	0x00, 0xf5, 0x21, 0x00


	//----- nvinfo : EIATTR_KPARAM_INFO
	.align		4
.L_11:
        /*0028*/ 	.byte	0x04, 0x17
        /*002a*/ 	.short	(.L_13 - .L_12)
.L_12:
        /*002c*/ 	.word	0x00000000
        /*0030*/ 	.short	0x0000
        /*0032*/ 	.short	0x0000
        /*0034*/ 	.byte	0x00, 0xf0, 0x11, 0x00


	//----- nvinfo : EIATTR_SPARSE_MMA_MASK
	.align		4
.L_13:
        /*0038*/ 	.byte	0x03, 0x50
        /*003a*/ 	.short	0x0000


	//----- nvinfo : EIATTR_MAXREG_COUNT
	.align		4
        /*003c*/ 	.byte	0x03, 0x1b
        /*003e*/ 	.short	0x00ff


	//----- nvinfo : EIATTR_MERCURY_ISA_VERSION
	.align		4
        /*0040*/ 	.byte	0x03, 0x5f
        /*0042*/ 	.short	0x0101


	//----- nvinfo : EIATTR_VRC_CTA_INIT_COUNT
	.align		4
        /*0044*/ 	.byte	0x02, 0x4a
	.zero		1
	.zero		1


	//----- nvinfo : EIATTR_EXIT_INSTR_OFFSETS
	.align		4
        /*0048*/ 	.byte	0x04, 0x1c
        /*004a*/ 	.short	(.L_15 - .L_14)


	//   ....[0]....
.L_14:
        /*004c*/ 	.word	0x00000070


	//   ....[1]....
        /*0050*/ 	.word	0x000012a0


	//----- nvinfo : EIATTR_CBANK_PARAM_SIZE
	.align		4
.L_15:
        /*0054*/ 	.byte	0x03, 0x19
        /*0056*/ 	.short	0x0014


	//----- nvinfo : EIATTR_PARAM_CBANK
	.align		4
        /*0058*/ 	.byte	0x04, 0x0a
        /*005a*/ 	.short	(.L_17 - .L_16)
	.align		4
.L_16:
        /*005c*/ 	.word	index@(.nv.constant0._Z13getHWPrefetchiPci)
        /*0060*/ 	.short	0x0380
        /*0062*/ 	.short	0x0014


	//----- nvinfo : EIATTR_SW_WAR
	.align		4
.L_17:
        /*0064*/ 	.byte	0x04, 0x36
        /*0066*/ 	.short	(.L_19 - .L_18)
.L_18:
        /*0068*/ 	.word	0x00000008
.L_19:


//--------------------- .nv.callgraph             --------------------------
	.section	.nv.callgraph,"",@"SHT_CUDA_CALLGRAPH"
	.align	4
	.sectionentsize	8
	.align		4
        /*0000*/ 	.word	0x00000000
	.align		4
        /*0004*/ 	.word	0xffffffff
	.align		4
        /*0008*/ 	.word	0x00000000
	.align		4
        /*000c*/ 	.word	0xfffffffe
	.align		4
        /*0010*/ 	.word	0x00000000
	.align		4
        /*0014*/ 	.word	0xfffffffd
	.align		4
        /*0018*/ 	.word	0x00000000
	.align		4
        /*001c*/ 	.word	0xfffffffc


//--------------------- .text._Z13getHWPrefetchiPci --------------------------
	.section	.text._Z13getHWPrefetchiPci,"ax",@progbits
	.align	128
        .global         _Z13getHWPrefetchiPci
        .type           _Z13getHWPrefetchiPci,@function
        .size           _Z13getHWPrefetchiPci,(.L_x_19 - _Z13getHWPrefetchiPci)
        .other          _Z13getHWPrefetchiPci,@"STO_CUDA_ENTRY STV_DEFAULT"
_Z13getHWPrefetchiPci:
.text._Z13getHWPrefetchiPci:
[----:B------:R-:W-:Y:S01]  /*0000*/  LDC R1, c[0x0][0x37c] ;  /* 0x0000df00ff017b82 */ /* 0x000fe20000000800 */
[----:B------:R-:W0:Y:S07]  /*0010*/  S2R R0, SR_TID.X ;  /* 0x0000000000007919 */ /* 0x000e2e0000002100 */
[----:B------:R-:W1:Y:S01]  /*0020*/  S2UR UR4, SR_CTAID.X ;  /* 0x00000000000479c3 */ /* 0x000e620000002500 */
[----:B------:R-:W1:Y:S02]  /*0030*/  LDCU UR5, c[0x0][0x360] ;  /* 0x00006c00ff0577ac */ /* 0x000e640008000800 */
[----:B-1----:R-:W-:Y:S01]  /*0040*/  UIMAD UR4, UR4, UR5, URZ ;  /* 0x00000005040472a4 */ /* 0x002fe2000f8e02ff */
[----:B0-----:R-:W-:-:S05]  /*0050*/  IMAD.MOV R0, RZ, RZ, -R0 ;  /* 0x000000ffff007224 */ /* 0x001fca00078e0a00 */
[----:B------:R-:W-:-:S13]  /*0060*/  ISETP.NE.AND P0, PT, R0, UR4, PT ;  /* 0x0000000400007c0c */ /* 0x000fda000bf05270 */
[----:B------:R-:W-:Y:S05]  /*0070*/  @P0 EXIT ;  /* 0x000000000000094d */ /* 0x000fea0003800000 */
[----:B------:R-:W0:Y:S01]  /*0080*/  LDC.64 R2, c[0x0][0x388] ;  /* 0x0000e200ff027b82 */ /* 0x000e220000000a00 */
[----:B------:R-:W0:Y:S02]  /*0090*/  LDCU.64 UR4, c[0x0][0x358] ;  /* 0x00006b00ff0477ac */ /* 0x000e240008000a00 */
[----:B0-----:R-:W2:Y:S02]  /*00a0*/  LDG.E.U8 R0, desc[UR4][R2.64] ;  /* 0x0000000402007981 */ /* 0x001ea4000c1e1100 */
[----:B--2---:R-:W-:-:S05]  /*00b0*/  VIADD R5, R0, 0x61 ;  /* 0x0000006100057836 */ /* 0x004fca0000000000 */
[----:B------:R0:W-:Y:S02]  /*00c0*/  STG.E.U8 desc[UR4][R2.64], R5 ;  /* 0x0000000502007986 */ /* 0x0001e4000c101104 */
[----:B0-----:R-:W-:-:S07]  /*00d0*/  CS2R R4, SR_CLOCKLO ;  /* 0x0000000000047805 */ /* 0x001fce0000015000 */
.L_x_0:
[----:B------:R-:W-:-:S06]  /*00e0*/  CS2R R6, SR_CLOCKLO ;  /* 0x0000000000067805 */ /* 0x000fcc0000015000 */
[----:B------:R-:W-:Y:S02]  /*00f0*/  ISETP.GT.U32.AND P0, PT, R6, R4, PT ;  /* 0x000000040600720c */ /* 0x000fe40003f04070 */
[----:B------:R-:W-:Y:S02]  /*0100*/  IADD3 R9, P1, PT, -R4, R6, RZ ;  /* 0x0000000604097210 */ /* 0x000fe40007f3e1ff */
[----:B------:R-:W-:Y:S02]  /*0110*/  ISETP.GT.AND.EX P0, PT, R7, R5, PT, P0 ;  /* 0x000000050700720c */ /* 0x000fe40003f04300 */
[----:B------:R-:W-:Y:S01]  /*0120*/  IADD3 R0, P2, PT, R9, -0x1, RZ ;  /* 0xffffffff09007810 */ /* 0x000fe20007f5e0ff */
[----:B------:R-:W-:-:S03]  /*0130*/  IMAD.X R7, R7, 0x1, ~R5, P1 ;  /* 0x0000000107077824 */ /* 0x000fc600008e0e05 */
[----:B------:R-:W-:Y:S01]  /*0140*/  SEL R0, R9, R0, P0 ;  /* 0x0000000009007207 */ /* 0x000fe20000000000 */
[----:B------:R-:W-:-:S03]  /*0150*/  IMAD.X R6, RZ, RZ, R7, P2 ;  /* 0x000000ffff067224 */ /* 0x000fc600010e0607 */
[----:B------:R-:W-:Y:S02]  /*0160*/  ISETP.GE.U32.AND P1, PT, R0, 0x3e8, PT ;  /* 0x000003e80000780c */ /* 0x000fe40003f26070 */
[----:B------:R-:W-:-:S04]  /*0170*/  SEL R0, R7, R6, P0 ;  /* 0x0000000607007207 */ /* 0x000fc80000000000 */
[----:B------:R-:W-:-:S13]  /*0180*/  ISETP.GE.AND.EX P0, PT, R0, RZ, PT, P1 ;  /* 0x000000ff0000720c */ /* 0x000fda0003f06310 */
[----:B------:R-:W-:Y:S05]  /*0190*/  @!P0 BRA `(.L_x_0) ;  /* 0xfffffffc00d08947 */ /* 0x000fea000383ffff */
[----:B------:R-:W2:Y:S02]  /*01a0*/  LDG.E.U8 R0, desc[UR4][R2.64+0x10000] ;  /* 0x0100000402007981 */ /* 0x000ea4000c1e1100 */
[----:B--2---:R-:W-:-:S05]  /*01b0*/  VIADD R5, R0, 0x62 ;  /* 0x0000006200057836 */ /* 0x004fca0000000000 */
[----:B------:R0:W-:Y:S02]  /*01c0*/  STG.E.U8 desc[UR4][R2.64+0x10000], R5 ;  /* 0x0100000502007986 */ /* 0x0001e4000c101104 */
[----:B0-----:R-:W-:-:S07]  /*01d0*/  CS2R R4, SR_CLOCKLO ;  /* 0x0000000000047805 */ /* 0x001fce0000015000 */
.L_x_1:
        /* <DEDUP_REMOVED lines=16> */
.L_x_2:
        /* <DEDUP_REMOVED lines=16> */
.L_x_3:
        /* <DEDUP_REMOVED lines=16> */
.L_x_4:
        /* <DEDUP_REMOVED lines=16> */
.L_x_5:
        /* <DEDUP_REMOVED lines=16> */
.L_x_6:
        /* <DEDUP_REMOVED lines=16> */
.L_x_7:
        /* <DEDUP_REMOVED lines=16> */
.L_x_8:
        /* <DEDUP_REMOVED lines=16> */
.L_x_9:
        /* <DEDUP_REMOVED lines=16> */
.L_x_10:
        /* <DEDUP_REMOVED lines=16> */
.L_x_11:
        /* <DEDUP_REMOVED lines=16> */
.L_x_12:
        /* <DEDUP_REMOVED lines=16> */
.L_x_13:
        /* <DEDUP_REMOVED lines=16> */
.L_x_14:
        /* <DEDUP_REMOVED lines=16> */
.L_x_15:
        /* <DEDUP_REMOVED lines=16> */
.L_x_16:
        /* <DEDUP_REMOVED lines=16> */
.L_x_17:
        /* <DEDUP_REMOVED lines=12> */
[----:B------:R-:W-:Y:S05]  /*12a0*/  EXIT ;  /* 0x000000000000794d */ /* 0x000fea0003800000 */
.L_x_18:
[----:B------:R-:W-:-:S00]  /*12b0*/  BRA `(.L_x_18) ;  /* 0xfffffffc00fc7947 */ /* 0x000fc0000383ffff */
[----:B------:R-:W-:-:S00]  /*12c0*/  NOP ;  /* 0x0000000000007918 */ /* 0x000fc00000000000 */
        /* <DEDUP_REMOVED lines=11> */
.L_x_19:


//--------------------- .nv.shared.reserved.0     --------------------------
	.section	.nv.shared.reserved.0,"aw",@nobits
	.weak		__nv_reservedSMEM_offset_0_alias
	.size		__nv_reservedSMEM_offset_0_alias, 0, 64
	.other		__nv_reservedSMEM_offset_0_alias,@"STO_CUDA_RESERVED_SHARED STV_DEFAULT"
__nv_reservedSMEM_offset_0_alias:
	.zero		0
	.zero		64


//--------------------- .nv.constant0._Z13getHWPrefetchiPci --------------------------
	.section	.nv.constant0._Z13getHWPrefetchiPci,"a",@progbits
	.sectionflags	@""
	.align	4
.nv.constant0._Z13getHWPrefetchiPci:
	.zero		916


//--------------------- SYMBOLS --------------------------

	.type		.nv.reservedSmem.offset0,@object
	.size		.nv.reservedSmem.offset0,0x4
